//
// Generated by NVIDIA NVVM Compiler
//
// Compiler Build ID: CL-36424714
// Cuda compilation tools, release 13.0, V13.0.88
// Based on NVVM 20.0.0
//

.version 9.0
.target sm_100
.address_size 64

	// .globl	_Z5flaggPfPifS_

.visible .entry _Z5flaggPfPifS_(
	.param .u64 .ptr .align 1 _Z5flaggPfPifS__param_0,
	.param .u64 .ptr .align 1 _Z5flaggPfPifS__param_1,
	.param .f32 _Z5flaggPfPifS__param_2,
	.param .u64 .ptr .align 1 _Z5flaggPfPifS__param_3
)
{
	.reg .pred 	%p<60>;
	.reg .b32 	%r<16>;
	.reg .b32 	%f<150>;
	.reg .b64 	%rd<13>;
	.reg .b64 	%fd<26>;

	ld.param.u64 	%rd4, [_Z5flaggPfPifS__param_1];
	ld.param.f32 	%f2, [_Z5flaggPfPifS__param_2];
	ld.param.u64 	%rd5, [_Z5flaggPfPifS__param_3];
	mov.u32 	%r1, %tid.x;
	setp.gt.u32 	%p1, %r1, 1;
	@%p1 bra 	$L__BB0_17;
	ld.param.u64 	%rd12, [_Z5flaggPfPifS__param_0];
	cvta.to.global.u64 	%rd6, %rd12;
	cvta.to.global.u64 	%rd7, %rd4;
	mov.u32 	%r2, %ctaid.x;
	cvta.to.global.u64 	%rd8, %rd5;
	shl.b32 	%r3, %r2, 4;
	add.s32 	%r4, %r3, %r1;
	mul.wide.u32 	%rd9, %r4, 4;
	add.s64 	%rd1, %rd6, %rd9;
	ld.global.f32 	%f3, [%rd1];
	ld.global.f32 	%f4, [%rd1+8];
	ld.global.f32 	%f5, [%rd1+16];
	ld.global.f32 	%f6, [%rd1+24];
	ld.global.f32 	%f7, [%rd1+32];
	ld.global.f32 	%f8, [%rd1+40];
	ld.global.f32 	%f9, [%rd1+48];
	ld.global.f32 	%f10, [%rd1+56];
	setp.gt.f32 	%p2, %f3, %f4;
	selp.f32 	%f11, %f3, %f4, %p2;
	selp.f32 	%f12, %f4, %f3, %p2;
	setp.gt.f32 	%p3, %f11, %f5;
	selp.f32 	%f13, %f11, %f5, %p3;
	selp.f32 	%f14, %f5, %f11, %p3;
	setp.gt.f32 	%p4, %f13, %f6;
	selp.f32 	%f15, %f13, %f6, %p4;
	selp.f32 	%f16, %f6, %f13, %p4;
	setp.gt.f32 	%p5, %f15, %f7;
	selp.f32 	%f17, %f15, %f7, %p5;
	selp.f32 	%f18, %f7, %f15, %p5;
	setp.gt.f32 	%p6, %f17, %f8;
	selp.f32 	%f19, %f17, %f8, %p6;
	selp.f32 	%f20, %f8, %f17, %p6;
	setp.gt.f32 	%p7, %f19, %f9;
	selp.f32 	%f21, %f19, %f9, %p7;
	selp.f32 	%f22, %f9, %f19, %p7;
	setp.gt.f32 	%p8, %f21, %f10;
	selp.f32 	%f23, %f10, %f21, %p8;
	setp.gt.f32 	%p9, %f12, %f14;
	selp.f32 	%f24, %f12, %f14, %p9;
	selp.f32 	%f25, %f14, %f12, %p9;
	setp.gt.f32 	%p10, %f24, %f16;
	selp.f32 	%f26, %f24, %f16, %p10;
	selp.f32 	%f27, %f16, %f24, %p10;
	setp.gt.f32 	%p11, %f26, %f18;
	selp.f32 	%f28, %f26, %f18, %p11;
	selp.f32 	%f29, %f18, %f26, %p11;
	setp.gt.f32 	%p12, %f28, %f20;
	selp.f32 	%f30, %f28, %f20, %p12;
	selp.f32 	%f31, %f20, %f28, %p12;
	setp.gt.f32 	%p13, %f30, %f22;
	selp.f32 	%f32, %f30, %f22, %p13;
	selp.f32 	%f33, %f22, %f30, %p13;
	setp.gt.f32 	%p14, %f32, %f23;
	selp.f32 	%f34, %f23, %f32, %p14;
	setp.gt.f32 	%p15, %f25, %f27;
	selp.f32 	%f35, %f25, %f27, %p15;
	selp.f32 	%f36, %f27, %f25, %p15;
	setp.gt.f32 	%p16, %f35, %f29;
	selp.f32 	%f37, %f35, %f29, %p16;
	selp.f32 	%f38, %f29, %f35, %p16;
	setp.gt.f32 	%p17, %f37, %f31;
	selp.f32 	%f39, %f37, %f31, %p17;
	selp.f32 	%f40, %f31, %f37, %p17;
	setp.gt.f32 	%p18, %f39, %f33;
	selp.f32 	%f41, %f39, %f33, %p18;
	selp.f32 	%f42, %f33, %f39, %p18;
	setp.gt.f32 	%p19, %f41, %f34;
	selp.f32 	%f43, %f34, %f41, %p19;
	setp.gt.f32 	%p20, %f36, %f38;
	selp.f32 	%f44, %f36, %f38, %p20;
	selp.f32 	%f45, %f38, %f36, %p20;
	setp.gt.f32 	%p21, %f44, %f40;
	selp.f32 	%f46, %f44, %f40, %p21;
	selp.f32 	%f47, %f40, %f44, %p21;
	setp.gt.f32 	%p22, %f46, %f42;
	selp.f32 	%f48, %f46, %f42, %p22;
	selp.f32 	%f49, %f42, %f46, %p22;
	setp.gt.f32 	%p23, %f48, %f43;
	selp.f32 	%f50, %f48, %f43, %p23;
	selp.f32 	%f51, %f43, %f48, %p23;
	setp.gt.f32 	%p24, %f45, %f47;
	selp.f32 	%f52, %f45, %f47, %p24;
	setp.gt.f32 	%p25, %f52, %f49;
	selp.f32 	%f53, %f52, %f49, %p25;
	setp.gt.f32 	%p26, %f53, %f51;
	selp.f32 	%f54, %f53, %f51, %p26;
	add.f32 	%f55, %f54, %f50;
	mul.f32 	%f1, %f55, 0f3F000000;
	sub.f32 	%f56, %f3, %f1;
	abs.f32 	%f57, %f56;
	sub.f32 	%f58, %f4, %f1;
	abs.f32 	%f59, %f58;
	sub.f32 	%f60, %f5, %f1;
	abs.f32 	%f61, %f60;
	sub.f32 	%f62, %f6, %f1;
	abs.f32 	%f63, %f62;
	sub.f32 	%f64, %f7, %f1;
	abs.f32 	%f65, %f64;
	sub.f32 	%f66, %f8, %f1;
	abs.f32 	%f67, %f66;
	sub.f32 	%f68, %f9, %f1;
	abs.f32 	%f69, %f68;
	sub.f32 	%f70, %f10, %f1;
	abs.f32 	%f71, %f70;
	setp.gt.f32 	%p27, %f57, %f59;
	selp.f32 	%f72, %f59, %f57, %p27;
	selp.f32 	%f73, %f57, %f59, %p27;
	setp.gt.f32 	%p28, %f73, %f61;
	selp.f32 	%f74, %f61, %f73, %p28;
	selp.f32 	%f75, %f73, %f61, %p28;
	setp.gt.f32 	%p29, %f75, %f63;
	selp.f32 	%f76, %f63, %f75, %p29;
	selp.f32 	%f77, %f75, %f63, %p29;
	setp.gt.f32 	%p30, %f77, %f65;
	selp.f32 	%f78, %f65, %f77, %p30;
	selp.f32 	%f79, %f77, %f65, %p30;
	setp.gt.f32 	%p31, %f79, %f67;
	selp.f32 	%f80, %f67, %f79, %p31;
	selp.f32 	%f81, %f79, %f67, %p31;
	setp.gt.f32 	%p32, %f81, %f69;
	selp.f32 	%f82, %f69, %f81, %p32;
	selp.f32 	%f83, %f81, %f69, %p32;
	setp.gt.f32 	%p33, %f83, %f71;
	selp.f32 	%f84, %f71, %f83, %p33;
	setp.gt.f32 	%p34, %f72, %f74;
	selp.f32 	%f85, %f74, %f72, %p34;
	selp.f32 	%f86, %f72, %f74, %p34;
	setp.gt.f32 	%p35, %f86, %f76;
	selp.f32 	%f87, %f76, %f86, %p35;
	selp.f32 	%f88, %f86, %f76, %p35;
	setp.gt.f32 	%p36, %f88, %f78;
	selp.f32 	%f89, %f78, %f88, %p36;
	selp.f32 	%f90, %f88, %f78, %p36;
	setp.gt.f32 	%p37, %f90, %f80;
	selp.f32 	%f91, %f80, %f90, %p37;
	selp.f32 	%f92, %f90, %f80, %p37;
	setp.gt.f32 	%p38, %f92, %f82;
	selp.f32 	%f93, %f82, %f92, %p38;
	selp.f32 	%f94, %f92, %f82, %p38;
	setp.gt.f32 	%p39, %f94, %f84;
	selp.f32 	%f95, %f84, %f94, %p39;
	setp.gt.f32 	%p40, %f85, %f87;
	selp.f32 	%f96, %f87, %f85, %p40;
	selp.f32 	%f97, %f85, %f87, %p40;
	setp.gt.f32 	%p41, %f97, %f89;
	selp.f32 	%f98, %f89, %f97, %p41;
	selp.f32 	%f99, %f97, %f89, %p41;
	setp.gt.f32 	%p42, %f99, %f91;
	selp.f32 	%f100, %f91, %f99, %p42;
	selp.f32 	%f101, %f99, %f91, %p42;
	setp.gt.f32 	%p43, %f101, %f93;
	selp.f32 	%f102, %f93, %f101, %p43;
	selp.f32 	%f103, %f101, %f93, %p43;
	setp.gt.f32 	%p44, %f103, %f95;
	selp.f32 	%f104, %f95, %f103, %p44;
	setp.gt.f32 	%p45, %f96, %f98;
	selp.f32 	%f105, %f98, %f96, %p45;
	selp.f32 	%f106, %f96, %f98, %p45;
	setp.gt.f32 	%p46, %f106, %f100;
	selp.f32 	%f107, %f100, %f106, %p46;
	selp.f32 	%f108, %f106, %f100, %p46;
	setp.gt.f32 	%p47, %f108, %f102;
	selp.f32 	%f109, %f102, %f108, %p47;
	selp.f32 	%f110, %f108, %f102, %p47;
	setp.gt.f32 	%p48, %f110, %f104;
	selp.f32 	%f111, %f104, %f110, %p48;
	selp.f32 	%f112, %f110, %f104, %p48;
	setp.gt.f32 	%p49, %f105, %f107;
	selp.f32 	%f113, %f105, %f107, %p49;
	setp.gt.f32 	%p50, %f113, %f109;
	selp.f32 	%f114, %f113, %f109, %p50;
	setp.gt.f32 	%p51, %f114, %f111;
	selp.f32 	%f115, %f114, %f111, %p51;
	add.f32 	%f116, %f115, %f112;
	mul.f32 	%f117, %f116, 0f3F000000;
	shl.b32 	%r5, %r2, 2;
	shl.b32 	%r6, %r1, 1;
	add.s32 	%r7, %r5, %r6;
	mul.wide.u32 	%rd10, %r7, 4;
	add.s64 	%rd11, %rd8, %rd10;
	st.global.f32 	[%rd11], %f117;
	st.global.f32 	[%rd11+4], %f1;
	cvt.f64.f32 	%fd1, %f117;
	ld.global.f32 	%f118, [%rd1];
	sub.f32 	%f119, %f118, %f1;
	cvt.f64.f32 	%fd2, %f119;
	mul.f64 	%fd3, %fd2, 0d3FE595810624DD2F;
	div.rn.f64 	%fd4, %fd3, %fd1;
	cvt.rn.f32.f64 	%f120, %fd4;
	abs.f32 	%f121, %f120;
	setp.leu.f32 	%p52, %f121, %f2;
	add.s64 	%rd2, %rd7, %rd9;
	@%p52 bra 	$L__BB0_3;
	mov.b32 	%r8, 1;
	st.global.u32 	[%rd2], %r8;
$L__BB0_3:
	ld.global.f32 	%f122, [%rd1+8];
	sub.f32 	%f123, %f122, %f1;
	cvt.f64.f32 	%fd5, %f123;
	mul.f64 	%fd6, %fd5, 0d3FE595810624DD2F;
	div.rn.f64 	%fd7, %fd6, %fd1;
	cvt.rn.f32.f64 	%f124, %fd7;
	abs.f32 	%f125, %f124;
	setp.leu.f32 	%p53, %f125, %f2;
	@%p53 bra 	$L__BB0_5;
	mov.b32 	%r9, 1;
	st.global.u32 	[%rd2+8], %r9;
$L__BB0_5:
	ld.global.f32 	%f126, [%rd1+16];
	sub.f32 	%f127, %f126, %f1;
	cvt.f64.f32 	%fd8, %f127;
	mul.f64 	%fd9, %fd8, 0d3FE595810624DD2F;
	div.rn.f64 	%fd10, %fd9, %fd1;
	cvt.rn.f32.f64 	%f128, %fd10;
	abs.f32 	%f129, %f128;
	setp.leu.f32 	%p54, %f129, %f2;
	@%p54 bra 	$L__BB0_7;
	mov.b32 	%r10, 1;
	st.global.u32 	[%rd2+16], %r10;
$L__BB0_7:
	ld.global.f32 	%f130, [%rd1+24];
	sub.f32 	%f131, %f130, %f1;
	cvt.f64.f32 	%fd11, %f131;
	mul.f64 	%fd12, %fd11, 0d3FE595810624DD2F;
	div.rn.f64 	%fd13, %fd12, %fd1;
	cvt.rn.f32.f64 	%f132, %fd13;
	abs.f32 	%f133, %f132;
	setp.leu.f32 	%p55, %f133, %f2;
	@%p55 bra 	$L__BB0_9;
	mov.b32 	%r11, 1;
	st.global.u32 	[%rd2+24], %r11;
$L__BB0_9:
	ld.global.f32 	%f134, [%rd1+32];
	sub.f32 	%f135, %f134, %f1;
	cvt.f64.f32 	%fd14, %f135;
	mul.f64 	%fd15, %fd14, 0d3FE595810624DD2F;
	div.rn.f64 	%fd16, %fd15, %fd1;
	cvt.rn.f32.f64 	%f136, %fd16;
	abs.f32 	%f137, %f136;
	setp.leu.f32 	%p56, %f137, %f2;
	@%p56 bra 	$L__BB0_11;
	mov.b32 	%r12, 1;
	st.global.u32 	[%rd2+32], %r12;
$L__BB0_11:
	ld.global.f32 	%f138, [%rd1+40];
	sub.f32 	%f139, %f138, %f1;
	cvt.f64.f32 	%fd17, %f139;
	mul.f64 	%fd18, %fd17, 0d3FE595810624DD2F;
	div.rn.f64 	%fd19, %fd18, %fd1;
	cvt.rn.f32.f64 	%f140, %fd19;
	abs.f32 	%f141, %f140;
	setp.leu.f32 	%p57, %f141, %f2;
	@%p57 bra 	$L__BB0_13;
	mov.b32 	%r13, 1;
	st.global.u32 	[%rd2+40], %r13;
$L__BB0_13:
	ld.global.f32 	%f142, [%rd1+48];
	sub.f32 	%f143, %f142, %f1;
	cvt.f64.f32 	%fd20, %f143;
	mul.f64 	%fd21, %fd20, 0d3FE595810624DD2F;
	div.rn.f64 	%fd22, %fd21, %fd1;
	cvt.rn.f32.f64 	%f144, %fd22;
	abs.f32 	%f145, %f144;
	setp.leu.f32 	%p58, %f145, %f2;
	@%p58 bra 	$L__BB0_15;
	mov.b32 	%r14, 1;
	st.global.u32 	[%rd2+48], %r14;
$L__BB0_15:
	ld.global.f32 	%f146, [%rd1+56];
	sub.f32 	%f147, %f146, %f1;
	cvt.f64.f32 	%fd23, %f147;
	mul.f64 	%fd24, %fd23, 0d3FE595810624DD2F;
	div.rn.f64 	%fd25, %fd24, %fd1;
	cvt.rn.f32.f64 	%f148, %fd25;
	abs.f32 	%f149, %f148;
	setp.leu.f32 	%p59, %f149, %f2;
	@%p59 bra 	$L__BB0_17;
	mov.b32 	%r15, 1;
	st.global.u32 	[%rd2+56], %r15;
$L__BB0_17:
	ret;

}


// ===== COMPILED SASS (sm_100) =====

	.target	sm_100

	.elftype	@"ET_EXEC"


//--------------------- .note.nv.tkinfo           --------------------------
	.section	.note.nv.tkinfo,"",@"SHT_NOTE"
	.sectionflags	@"SHF_NOTE_NV_TKINFO"
	.tkinfo
        /*0018*/ 	.word	0x00000002
        /*0030*/ 	.string	""
        /*0030*/ 	.string	"ptxas"
        /*0030*/ 	.string	"Cuda compilation tools, release 13.0, V13.0.88"
        /*0030*/ 	.string	"Build cuda_13.0.r13.0/compiler.36424714_0"
        /*0030*/ 	.string	"-arch sm_100 -m 64 "



//--------------------- .note.nv.cuinfo           --------------------------
	.section	.note.nv.cuinfo,"",@"SHT_NOTE"
	.sectionflags	@"SHF_NOTE_NV_CUINFO"
        /*0018*/ 	.short	0x0002
        /*001a*/ 	.short	0x0064
        /*001c*/ 	.short	0x0082
	.zero		2


//--------------------- .nv.info                  --------------------------
	.section	.nv.info,"",@"SHT_CUDA_INFO"
	.align	4


	//----- nvinfo : EIATTR_REGCOUNT
	.align		4
        /*0000*/ 	.byte	0x04, 0x2f
        /*0002*/ 	.short	(.L_1 - .L_0)
	.align		4
.L_0:
        /*0004*/ 	.word	index@(_Z5flaggPfPifS_)
        /*0008*/ 	.word	0x00000020


	//----- nvinfo : EIATTR_FRAME_SIZE
	.align		4
.L_1:
        /*000c*/ 	.byte	0x04, 0x11
        /*000e*/ 	.short	(.L_3 - .L_2)
	.align		4
.L_2:
        /*0010*/ 	.word	index@($__internal_0_$__cuda_sm20_div_rn_f64_full)
        /*0014*/ 	.word	0x00000000


	//----- nvinfo : EIATTR_FRAME_SIZE
	.align		4
.L_3:
        /*0018*/ 	.byte	0x04, 0x11
        /*001a*/ 	.short	(.L_5 - .L_4)
	.align		4
.L_4:
        /*001c*/ 	.word	index@(_Z5flaggPfPifS_)
        /*0020*/ 	.word	0x00000000


	//----- nvinfo : EIATTR_MIN_STACK_SIZE
	.align		4
.L_5:
        /*0024*/ 	.byte	0x04, 0x12
        /*0026*/ 	.short	(.L_7 - .L_6)
	.align		4
.L_6:
        /*0028*/ 	.word	index@(_Z5flaggPfPifS_)
        /*002c*/ 	.word	0x00000000
.L_7:


//--------------------- .nv.compat                --------------------------
	.section	.nv.compat,"",@"SHT_CUDA_COMPAT_INFO"
	.align	4
        /*0000*/ 	.byte	0x02, 0x09, 0x00, 0x00, 0x02, 0x02, 0x01, 0x00, 0x02, 0x05, 0x05, 0x00, 0x03, 0x07, 0x01, 0x01
        /*0010*/ 	.byte	0x02, 0x03, 0x00, 0x00, 0x02, 0x06, 0x01, 0x00, 0x04, 0x0b, 0x08, 0x00, 0x01, 0x00, 0x00, 0x00
        /*0020*/ 	.byte	0x00, 0x00, 0x00, 0x00


//--------------------- .nv.info._Z5flaggPfPifS_  --------------------------
	.section	.nv.info._Z5flaggPfPifS_,"",@"SHT_CUDA_INFO"
	.sectionflags	@""
	.align	4


	//----- nvinfo : EIATTR_CUDA_API_VERSION
	.align		4
        /*0000*/ 	.byte	0x04, 0x37
        /*0002*/ 	.short	(.L_9 - .L_8)
.L_8:
        /*0004*/ 	.word	0x00000082


	//----- nvinfo : EIATTR_KPARAM_INFO
	.align		4
.L_9:
        /*0008*/ 	.byte	0x04, 0x17
        /*000a*/ 	.short	(.L_11 - .L_10)
.L_10:
        /*000c*/ 	.word	0x00000000
        /*0010*/ 	.short	0x0003
        /*0012*/ 	.short	0x0018
        /*0014*/ 	.byte	0x00, 0xf5, 0x21, 0x00


	//----- nvinfo : EIATTR_KPARAM_INFO
	.align		4
.L_11:
        /*0018*/ 	.byte	0x04, 0x17
        /*001a*/ 	.short	(.L_13 - .L_12)
.L_12:
        /*001c*/ 	.word	0x00000000
        /*0020*/ 	.short	0x0002
        /*0022*/ 	.short	0x0010
        /*0024*/ 	.byte	0x00, 0xf0, 0x11, 0x00


	//----- nvinfo : EIATTR_KPARAM_INFO
	.align		4
.L_13:
        /*0028*/ 	.byte	0x04, 0x17
        /*002a*/ 	.short	(.L_15 - .L_14)
.L_14:
        /*002c*/ 	.word	0x00000000
        /*0030*/ 	.short	0x0001
        /*0032*/ 	.short	0x0008
        /*0034*/ 	.byte	0x00, 0xf5, 0x21, 0x00


	//----- nvinfo : EIATTR_KPARAM_INFO
	.align		4
.L_15:
        /*0038*/ 	.byte	0x04, 0x17
        /*003a*/ 	.short	(.L_17 - .L_16)
.L_16:
        /*003c*/ 	.word	0x00000000
        /*0040*/ 	.short	0x0000
        /*0042*/ 	.short	0x0000
        /*0044*/ 	.byte	0x00, 0xf5, 0x21, 0x00


	//----- nvinfo : EIATTR_SPARSE_MMA_MASK
	.align		4
.L_17:
        /*0048*/ 	.byte	0x03, 0x50
        /*004a*/ 	.short	0x0000


	//----- nvinfo : EIATTR_MAXREG_COUNT
	.align		4
        /*004c*/ 	.byte	0x03, 0x1b
        /*004e*/ 	.short	0x00ff


	//----- nvinfo : EIATTR_MERCURY_ISA_VERSION
	.align		4
        /*0050*/ 	.byte	0x03, 0x5f
        /*0052*/ 	.short	0x0101


	//----- nvinfo : EIATTR_VRC_CTA_INIT_COUNT
	.align		4
        /*0054*/ 	.byte	0x02, 0x4a
	.zero		1
	.zero		1


	//----- nvinfo : EIATTR_EXIT_INSTR_OFFSETS
	.align		4
        /*0058*/ 	.byte	0x04, 0x1c
        /*005a*/ 	.short	(.L_19 - .L_18)


	//   ....[0]....
.L_18:
        /*005c*/ 	.word	0x00000030


	//   ....[1]....
        /*0060*/ 	.word	0x00001b60


	//   ....[2]....
        /*0064*/ 	.word	0x00001b90


	//----- nvinfo : EIATTR_CRS_STACK_SIZE
	.align		4
.L_19:
        /*0068*/ 	.byte	0x04, 0x1e
        /*006a*/ 	.short	(.L_21 - .L_20)
.L_20:
        /*006c*/ 	.word	0x00000000


	//----- nvinfo : EIATTR_CBANK_PARAM_SIZE
	.align		4
.L_21:
        /*0070*/ 	.byte	0x03, 0x19
        /*0072*/ 	.short	0x0020


	//----- nvinfo : EIATTR_PARAM_CBANK
	.align		4
        /*0074*/ 	.byte	0x04, 0x0a
        /*0076*/ 	.short	(.L_23 - .L_22)
	.align		4
.L_22:
        /*0078*/ 	.word	index@(.nv.constant0._Z5flaggPfPifS_)
        /*007c*/ 	.short	0x0380
        /*007e*/ 	.short	0x0020


	//----- nvinfo : EIATTR_SW_WAR
	.align		4
.L_23:
        /*0080*/ 	.byte	0x04, 0x36
        /*0082*/ 	.short	(.L_25 - .L_24)
.L_24:
        /*0084*/ 	.word	0x00000008
.L_25:


//--------------------- .nv.callgraph             --------------------------
	.section	.nv.callgraph,"",@"SHT_CUDA_CALLGRAPH"
	.align	4
	.sectionentsize	8
	.align		4
        /*0000*/ 	.word	0x00000000
	.align		4
        /*0004*/ 	.word	0xffffffff
	.align		4
        /*0008*/ 	.word	0x00000000
	.align		4
        /*000c*/ 	.word	0xfffffffe
	.align		4
        /*0010*/ 	.word	0x00000000
	.align		4
        /*0014*/ 	.word	0xfffffffd
	.align		4
        /*0018*/ 	.word	0x00000000
	.align		4
        /*001c*/ 	.word	0xfffffffc


//--------------------- .text._Z5flaggPfPifS_     --------------------------
	.section	.text._Z5flaggPfPifS_,"ax",@progbits
	.align	128
        .global         _Z5flaggPfPifS_
        .type           _Z5flaggPfPifS_,@function
        .size           _Z5flaggPfPifS_,(.L_x_22 - _Z5flaggPfPifS_)
        .other          _Z5flaggPfPifS_,@"STO_CUDA_ENTRY STV_DEFAULT"
_Z5flaggPfPifS_:
.text._Z5flaggPfPifS_:
[----:B------:R-:W-:Y:S01]  /*0000*/  LDC R1, c[0x0][0x37c] ;  /* 0x0000df00ff017b82 */ /* 0x000fe20000000800 */
[----:B------:R-:W0:Y:S02]  /*0010*/  S2R R0, SR_TID.X ;  /* 0x0000000000007919 */ /* 0x000e240000002100 */
[----:B0-----:R-:W-:-:S13]  /*0020*/  ISETP.GT.U32.AND P0, PT, R0, 0x1, PT ;  /* 0x000000010000780c */ /* 0x001fda0003f04070 */
[----:B------:R-:W-:Y:S05]  /*0030*/  @P0 EXIT ;  /* 0x000000000000094d */ /* 0x000fea0003800000 */
[----:B------:R-:W0:Y:S01]  /*0040*/  S2R R3, SR_CTAID.X ;  /* 0x0000000000037919 */ /* 0x000e220000002500 */
[----:B------:R-:W1:Y:S01]  /*0050*/  LDC.64 R4, c[0x0][0x380] ;  /* 0x0000e000ff047b82 */ /* 0x000e620000000a00 */
[----:B------:R-:W2:Y:S01]  /*0060*/  LDCU.64 UR4, c[0x0][0x358] ;  /* 0x00006b00ff0477ac */ /* 0x000ea20008000a00 */
[----:B0-----:R-:W-:-:S04]  /*0070*/  IMAD R8, R3, 0x10, R0 ;  /* 0x0000001003087824 */ /* 0x001fc800078e0200 */
[----:B-1----:R-:W-:-:S05]  /*0080*/  IMAD.WIDE.U32 R4, R8, 0x4, R4 ;  /* 0x0000000408047825 */ /* 0x002fca00078e0004 */
[----:B--2---:R-:W2:Y:S04]  /*0090*/  LDG.E R7, desc[UR4][R4.64] ;  /* 0x0000000404077981 */ /* 0x004ea8000c1e1900 */
[----:B------:R-:W2:Y:S04]  /*00a0*/  LDG.E R2, desc[UR4][R4.64+0x8] ;  /* 0x0000080404027981 */ /* 0x000ea8000c1e1900 */
[----:B------:R-:W3:Y:S04]  /*00b0*/  LDG.E R13, desc[UR4][R4.64+0x10] ;  /* 0x00001004040d7981 */ /* 0x000ee8000c1e1900 */
[----:B------:R-:W4:Y:S04]  /*00c0*/  LDG.E R19, desc[UR4][R4.64+0x18] ;  /* 0x0000180404137981 */ /* 0x000f28000c1e1900 */
[----:B------:R-:W5:Y:S04]  /*00d0*/  LDG.E R17, desc[UR4][R4.64+0x20] ;  /* 0x0000200404117981 */ /* 0x000f68000c1e1900 */
[----:B------:R-:W5:Y:S04]  /*00e0*/  LDG.E R9, desc[UR4][R4.64+0x28] ;  /* 0x0000280404097981 */ /* 0x000f68000c1e1900 */
[----:B------:R-:W5:Y:S04]  /*00f0*/  LDG.E R11, desc[UR4][R4.64+0x30] ;  /* 0x00003004040b7981 */ /* 0x000f68000c1e1900 */
[----:B------:R-:W5:Y:S01]  /*0100*/  LDG.E R15, desc[UR4][R4.64+0x38] ;  /* 0x00003804040f7981 */ /* 0x000f62000c1e1900 */
[----:B------:R-:W-:-:S04]  /*0110*/  IMAD R3, R3, 0x2, R0 ;  /* 0x0000000203037824 */ /* 0x000fc800078e0200 */
[----:B------:R-:W-:Y:S01]  /*0120*/  IMAD.SHL.U32 R3, R3, 0x2, RZ ;  /* 0x0000000203037824 */ /* 0x000fe200078e00ff */
[----:B--2---:R-:W-:-:S04]  /*0130*/  FSETP.GT.AND P0, PT, R7, R2, PT ;  /* 0x000000020700720b */ /* 0x004fc80003f04000 */
[----:B------:R-:W-:Y:S02]  /*0140*/  FSEL R6, R7, R2, P0 ;  /* 0x0000000207067208 */ /* 0x000fe40000000000 */
[----:B------:R-:W-:Y:S02]  /*0150*/  FSEL R10, R2, R7, P0 ;  /* 0x00000007020a7208 */ /* 0x000fe40000000000 */
[----:B---3--:R-:W-:-:S04]  /*0160*/  FSETP.GT.AND P1, PT, R6, R13, PT ;  /* 0x0000000d0600720b */ /* 0x008fc80003f24000 */
[----:B------:R-:W-:Y:S02]  /*0170*/  FSEL R21, R13, R6, P1 ;  /* 0x000000060d157208 */ /* 0x000fe40000800000 */
[----:B------:R-:W-:Y:S02]  /*0180*/  FSEL R6, R6, R13, P1 ;  /* 0x0000000d06067208 */ /* 0x000fe40000800000 */
[----:B------:R-:W-:Y:S02]  /*0190*/  FSETP.GT.AND P1, PT, R10, R21, PT ;  /* 0x000000150a00720b */ /* 0x000fe40003f24000 */
[----:B----4-:R-:W-:Y:S02]  /*01a0*/  FSETP.GT.AND P0, PT, R6, R19, PT ;  /* 0x000000130600720b */ /* 0x010fe40003f04000 */
[----:B------:R-:W-:Y:S02]  /*01b0*/  FSEL R23, R10, R21, P1 ;  /* 0x000000150a177208 */ /* 0x000fe40000800000 */
[----:B------:R-:W-:-:S02]  /*01c0*/  FSEL R12, R19, R6, P0 ;  /* 0x00000006130c7208 */ /* 0x000fc40000000000 */
[----:B------:R-:W-:Y:S02]  /*01d0*/  FSEL R6, R6, R19, P0 ;  /* 0x0000001306067208 */ /* 0x000fe40000000000 */
[CC--:B------:R-:W-:Y:S02]  /*01e0*/  FSETP.GT.AND P2, PT, R23.reuse, R12.reuse, PT ;  /* 0x0000000c1700720b */ /* 0x0c0fe40003f44000 */
[----:B-----5:R-:W-:Y:S02]  /*01f0*/  FSETP.GT.AND P0, PT, R6, R17, PT ;  /* 0x000000110600720b */ /* 0x020fe40003f04000 */
[----:B------:R-:W-:Y:S02]  /*0200*/  FSEL R25, R23, R12, P2 ;  /* 0x0000000c17197208 */ /* 0x000fe40001000000 */
[----:B------:R-:W-:Y:S02]  /*0210*/  FSEL R14, R17, R6, P0 ;  /* 0x00000006110e7208 */ /* 0x000fe40000000000 */
[----:B------:R-:W-:-:S02]  /*0220*/  FSEL R21, R21, R10, P1 ;  /* 0x0000000a15157208 */ /* 0x000fc40000800000 */
[----:B------:R-:W-:Y:S02]  /*0230*/  FSEL R16, R12, R23, P2 ;  /* 0x000000170c107208 */ /* 0x000fe40001000000 */
[----:B------:R-:W-:Y:S02]  /*0240*/  FSEL R6, R6, R17, P0 ;  /* 0x0000001106067208 */ /* 0x000fe40000000000 */
[----:B------:R-:W-:Y:S02]  /*0250*/  FSETP.GT.AND P2, PT, R25, R14, PT ;  /* 0x0000000e1900720b */ /* 0x000fe40003f44000 */
[----:B------:R-:W-:Y:S02]  /*0260*/  FSETP.GT.AND P0, PT, R21, R16, PT ;  /* 0x000000101500720b */ /* 0x000fe40003f04000 */
[----:B------:R-:W-:Y:S02]  /*0270*/  FSETP.GT.AND P1, PT, R6, R9, PT ;  /* 0x000000090600720b */ /* 0x000fe40003f24000 */
[----:B------:R-:W-:-:S02]  /*0280*/  FSEL R23, R25, R14, P2 ;  /* 0x0000000e19177208 */ /* 0x000fc40001000000 */
[----:B------:R-:W-:Y:S02]  /*0290*/  FSEL R14, R14, R25, P2 ;  /* 0x000000190e0e7208 */ /* 0x000fe40001000000 */
[----:B------:R-:W-:Y:S02]  /*02a0*/  FSEL R25, R21, R16, P0 ;  /* 0x0000001015197208 */ /* 0x000fe40000000000 */
[----:B------:R-:W-:Y:S02]  /*02b0*/  FSEL R12, R9, R6, P1 ;  /* 0x00000006090c7208 */ /* 0x000fe40000800000 */
[----:B------:R-:W-:Y:S02]  /*02c0*/  FSEL R10, R6, R9, P1 ;  /* 0x00000009060a7208 */ /* 0x000fe40000800000 */
[----:B------:R-:W-:Y:S02]  /*02d0*/  FSETP.GT.AND P2, PT, R25, R14, PT ;  /* 0x0000000e1900720b */ /* 0x000fe40003f44000 */
[----:B------:R-:W-:-:S02]  /*02e0*/  FSETP.GT.AND P1, PT, R23, R12, PT ;  /* 0x0000000c1700720b */ /* 0x000fc40003f24000 */
[----:B------:R-:W-:Y:S02]  /*02f0*/  FSEL R6, R16, R21, P0 ;  /* 0x0000001510067208 */ /* 0x000fe40000000000 */
[----:B------:R-:W-:Y:S02]  /*0300*/  FSETP.GT.AND P0, PT, R10, R11, PT ;  /* 0x0000000b0a00720b */ /* 0x000fe40003f04000 */
[----:B------:R-:W-:Y:S02]  /*0310*/  FSEL R21, R25, R14, P2 ;  /* 0x0000000e19157208 */ /* 0x000fe40001000000 */
[----:B------:R-:W-:Y:S02]  /*0320*/  FSEL R16, R12, R23, P1 ;  /* 0x000000170c107208 */ /* 0x000fe40000800000 */
[----:B------:R-:W-:Y:S02]  /*0330*/  FSEL R25, R14, R25, P2 ;  /* 0x000000190e197208 */ /* 0x000fe40001000000 */
[----:B------:R-:W-:-:S02]  /*0340*/  FSEL R23, R23, R12, P1 ;  /* 0x0000000c17177208 */ /* 0x000fc40000800000 */
[----:B------:R-:W-:Y:S02]  /*0350*/  FSEL R14, R11, R10, P0 ;  /* 0x0000000a0b0e7208 */ /* 0x000fe40000000000 */
[----:B------:R-:W-:Y:S02]  /*0360*/  FSETP.GT.AND P1, PT, R21, R16, PT ;  /* 0x000000101500720b */ /* 0x000fe40003f24000 */
[----:B------:R-:W-:Y:S02]  /*0370*/  FSEL R12, R10, R11, P0 ;  /* 0x0000000b0a0c7208 */ /* 0x000fe40000000000 */
[----:B------:R-:W-:Y:S02]  /*0380*/  FSETP.GT.AND P2, PT, R23, R14, PT ;  /* 0x0000000e1700720b */ /* 0x000fe40003f44000 */
[----:B------:R-:W-:Y:S02]  /*0390*/  FSETP.GT.AND P0, PT, R6, R25, PT ;  /* 0x000000190600720b */ /* 0x000fe40003f04000 */
[----:B------:R-:W-:-:S02]  /*03a0*/  FSEL R10, R21, R16, P1 ;  /* 0x00000010150a7208 */ /* 0x000fc40000800000 */
[----:B------:R-:W-:Y:S02]  /*03b0*/  FSEL R16, R16, R21, P1 ;  /* 0x0000001510107208 */ /* 0x000fe40000800000 */
[----:B------:R-:W-:Y:S02]  /*03c0*/  FSETP.GT.AND P1, PT, R12, R15, PT ;  /* 0x0000000f0c00720b */ /* 0x000fe40003f24000 */
[----:B------:R-:W-:Y:S02]  /*03d0*/  FSEL R21, R23, R14, P2 ;  /* 0x0000000e17157208 */ /* 0x000fe40001000000 */
[----:B------:R-:W-:Y:S02]  /*03e0*/  FSEL R27, R6, R25, P0 ;  /* 0x00000019061b7208 */ /* 0x000fe40000000000 */
[----:B------:R-:W-:Y:S02]  /*03f0*/  FSEL R23, R14, R23, P2 ;  /* 0x000000170e177208 */ /* 0x000fe40001000000 */
[----:B------:R-:W-:-:S02]  /*0400*/  FSEL R12, R15, R12, P1 ;  /* 0x0000000c0f0c7208 */ /* 0x000fc40000800000 */
[----:B------:R-:W-:Y:S02]  /*0410*/  FSETP.GT.AND P2, PT, R27, R16, PT ;  /* 0x000000101b00720b */ /* 0x000fe40003f44000 */
[----:B------:R-:W-:Y:S02]  /*0420*/  FSETP.GT.AND P1, PT, R10, R23, PT ;  /* 0x000000170a00720b */ /* 0x000fe40003f24000 */
[----:B------:R-:W-:Y:S02]  /*0430*/  FSEL R25, R25, R6, P0 ;  /* 0x0000000619197208 */ /* 0x000fe40000000000 */
[----:B------:R-:W-:Y:S02]  /*0440*/  FSETP.GT.AND P0, PT, R21, R12, PT ;  /* 0x0000000c1500720b */ /* 0x000fe40003f04000 */
[----:B------:R-:W-:Y:S02]  /*0450*/  FSEL R29, R27, R16, P2 ;  /* 0x000000101b1d7208 */ /* 0x000fe40001000000 */
[----:B------:R-:W-:-:S02]  /*0460*/  FSEL R6, R23, R10, P1 ;  /* 0x0000000a17067208 */ /* 0x000fc40000800000 */
[----:B------:R-:W-:Y:S02]  /*0470*/  FSEL R16, R16, R27, P2 ;  /* 0x0000001b10107208 */ /* 0x000fe40001000000 */
[----:B------:R-:W-:Y:S02]  /*0480*/  FSEL R23, R10, R23, P1 ;  /* 0x000000170a177208 */ /* 0x000fe40000800000 */
[----:B------:R-:W-:Y:S02]  /*0490*/  FSEL R12, R12, R21, P0 ;  /* 0x000000150c0c7208 */ /* 0x000fe40000000000 */
[----:B------:R-:W-:Y:S02]  /*04a0*/  FSETP.GT.AND P1, PT, R29, R6, PT ;  /* 0x000000061d00720b */ /* 0x000fe40003f24000 */
[----:B------:R-:W-:Y:S02]  /*04b0*/  FSETP.GT.AND P2, PT, R25, R16, PT ;  /* 0x000000101900720b */ /* 0x000fe40003f44000 */
[----:B------:R-:W-:-:S02]  /*04c0*/  FSETP.GT.AND P0, PT, R23, R12, PT ;  /* 0x0000000c1700720b */ /* 0x000fc40003f04000 */
[----:B------:R-:W-:Y:S02]  /*04d0*/  FSEL R21, R29, R6, P1 ;  /* 0x000000061d157208 */ /* 0x000fe40000800000 */
[----:B------:R-:W-:Y:S02]  /*04e0*/  FSEL R25, R25, R16, P2 ;  /* 0x0000001019197208 */ /* 0x000fe40001000000 */
[----:B------:R-:W-:Y:S02]  /*04f0*/  FSEL R6, R6, R29, P1 ;  /* 0x0000001d06067208 */ /* 0x000fe40000800000 */
[----:B------:R-:W-:Y:S02]  /*0500*/  FSEL R12, R12, R23, P0 ;  /* 0x000000170c0c7208 */ /* 0x000fe40000000000 */
[----:B------:R-:W-:Y:S02]  /*0510*/  FSETP.GT.AND P1, PT, R25, R6, PT ;  /* 0x000000061900720b */ /* 0x000fe40003f24000 */
[----:B------:R-:W-:-:S02]  /*0520*/  FSETP.GT.AND P0, PT, R21, R12, PT ;  /* 0x0000000c1500720b */ /* 0x000fc40003f04000 */
[----:B------:R-:W-:Y:S02]  /*0530*/  FSEL R25, R25, R6, P1 ;  /* 0x0000000619197208 */ /* 0x000fe40000800000 */
[----:B------:R-:W-:Y:S02]  /*0540*/  FSEL R6, R12, R21, P0 ;  /* 0x000000150c067208 */ /* 0x000fe40000000000 */
[----:B------:R-:W-:Y:S02]  /*0550*/  FSEL R12, R21, R12, P0 ;  /* 0x0000000c150c7208 */ /* 0x000fe40000000000 */
[----:B------:R-:W-:-:S04]  /*0560*/  FSETP.GT.AND P1, PT, R25, R6, PT ;  /* 0x000000061900720b */ /* 0x000fc80003f24000 */
[----:B------:R-:W-:-:S05]  /*0570*/  FSEL R25, R25, R6, P1 ;  /* 0x0000000619197208 */ /* 0x000fca0000800000 */
[----:B------:R-:W-:-:S04]  /*0580*/  FADD R12, R12, R25 ;  /* 0x000000190c0c7221 */ /* 0x000fc80000000000 */
[----:B------:R-:W-:-:S04]  /*0590*/  FMUL R22, R12, 0.5 ;  /* 0x3f0000000c167820 */ /* 0x000fc80000400000 */
[--C-:B------:R-:W-:Y:S01]  /*05a0*/  FADD R7, R7, -R22.reuse ;  /* 0x8000001607077221 */ /* 0x100fe20000000000 */
[--C-:B------:R-:W-:Y:S01]  /*05b0*/  FADD R2, R2, -R22.reuse ;  /* 0x8000001602027221 */ /* 0x100fe20000000000 */
[--C-:B------:R-:W-:Y:S01]  /*05c0*/  FADD R13, R13, -R22.reuse ;  /* 0x800000160d0d7221 */ /* 0x100fe20000000000 */
[--C-:B------:R-:W-:Y:S01]  /*05d0*/  FADD R19, R19, -R22.reuse ;  /* 0x8000001613137221 */ /* 0x100fe20000000000 */
[--C-:B------:R-:W-:Y:S01]  /*05e0*/  FADD R17, R17, -R22.reuse ;  /* 0x8000001611117221 */ /* 0x100fe20000000000 */
[--C-:B------:R-:W-:Y:S01]  /*05f0*/  FADD R9, R9, -R22.reuse ;  /* 0x8000001609097221 */ /* 0x100fe20000000000 */
[-C--:B------:R-:W-:Y:S01]  /*0600*/  FSETP.GT.AND P0, PT, |R7|, |R2|.reuse, PT ;  /* 0x400000020700720b */ /* 0x080fe20003f04200 */
[--C-:B------:R-:W-:Y:S01]  /*0610*/  FADD R11, R11, -R22.reuse ;  /* 0x800000160b0b7221 */ /* 0x100fe20000000000 */
[----:B------:R-:W-:Y:S02]  /*0620*/  FADD R15, R15, -R22 ;  /* 0x800000160f0f7221 */ /* 0x000fe40000000000 */
[----:B------:R-:W-:-:S02]  /*0630*/  FSEL R6, |R7|, |R2|, P0 ;  /* 0x4000000207067208 */ /* 0x000fc40000000200 */
[----:B------:R-:W-:Y:S02]  /*0640*/  FSEL R2, |R2|, |R7|, P0 ;  /* 0x4000000702027208 */ /* 0x000fe40000000200 */
[----:B------:R-:W-:-:S04]  /*0650*/  FSETP.GT.AND P1, PT, R6, |R13|, PT ;  /* 0x4000000d0600720b */ /* 0x000fc80003f24000 */
[----:B------:R-:W-:Y:S02]  /*0660*/  FSEL R10, R6, |R13|, P1 ;  /* 0x4000000d060a7208 */ /* 0x000fe40000800000 */
[----:B------:R-:W-:Y:S02]  /*0670*/  FSEL R13, |R13|, R6, P1 ;  /* 0x000000060d0d7208 */ /* 0x000fe40000800200 */
[----:B------:R-:W-:Y:S02]  /*0680*/  FSETP.GT.AND P0, PT, R10, |R19|, PT ;  /* 0x400000130a00720b */ /* 0x000fe40003f04000 */
[----:B------:R-:W-:Y:S02]  /*0690*/  FSETP.GT.AND P1, PT, R2, R13, PT ;  /* 0x0000000d0200720b */ /* 0x000fe40003f24000 */
[----:B------:R-:W-:Y:S02]  /*06a0*/  FSEL R6, R10, |R19|, P0 ;  /* 0x400000130a067208 */ /* 0x000fe40000000000 */
[----:B------:R-:W-:-:S02]  /*06b0*/  FSEL R10, |R19|, R10, P0 ;  /* 0x0000000a130a7208 */ /* 0x000fc40000000200 */
[----:B------:R-:W-:Y:S02]  /*06c0*/  FSEL R7, R2, R13, P1 ;  /* 0x0000000d02077208 */ /* 0x000fe40000800000 */
[CC--:B------:R-:W-:Y:S02]  /*06d0*/  FSETP.GT.AND P0, PT, R6.reuse, |R17|.reuse, PT ;  /* 0x400000110600720b */ /* 0x0c0fe40003f04000 */
[----:B------:R-:W-:Y:S02]  /*06e0*/  FSEL R13, R13, R2, P1 ;  /* 0x000000020d0d7208 */ /* 0x000fe40000800000 */
[----:B------:R-:W-:Y:S02]  /*06f0*/  FSETP.GT.AND P1, PT, R7, R10, PT ;  /* 0x0000000a0700720b */ /* 0x000fe40003f24000 */
[----:B------:R-:W-:Y:S02]  /*0700*/  FSEL R2, R6, |R17|, P0 ;  /* 0x4000001106027208 */ /* 0x000fe40000000000 */
[----:B------:R-:W-:-:S02]  /*0710*/  FSEL R6, |R17|, R6, P0 ;  /* 0x0000000611067208 */ /* 0x000fc40000000200 */
[----:B------:R-:W-:Y:S02]  /*0720*/  FSEL R17, R7, R10, P1 ;  /* 0x0000000a07117208 */ /* 0x000fe40000800000 */
[----:B------:R-:W-:Y:S02]  /*0730*/  FSETP.GT.AND P0, PT, R2, |R9|, PT ;  /* 0x400000090200720b */ /* 0x000fe40003f04000 */
[----:B------:R-:W-:Y:S02]  /*0740*/  FSEL R10, R10, R7, P1 ;  /* 0x000000070a0a7208 */ /* 0x000fe40000800000 */
[----:B------:R-:W-:Y:S02]  /*0750*/  FSETP.GT.AND P1, PT, R17, R6, PT ;  /* 0x000000061100720b */ /* 0x000fe40003f24000 */
[----:B------:R-:W-:Y:S02]  /*0760*/  FSEL R7, |R9|, R2, P0 ;  /* 0x0000000209077208 */ /* 0x000fe40000000200 */
[----:B------:R-:W-:-:S02]  /*0770*/  FSETP.GT.AND P2, PT, R13, R10, PT ;  /* 0x0000000a0d00720b */ /* 0x000fc40003f44000 */
[----:B------:R-:W-:Y:S02]  /*0780*/  FSEL R2, R2, |R9|, P0 ;  /* 0x4000000902027208 */ /* 0x000fe40000000000 */
[----:B------:R-:W-:Y:S02]  /*0790*/  FSEL R12, R17, R6, P1 ;  /* 0x00000006110c7208 */ /* 0x000fe40000800000 */
[----:B------:R-:W-:Y:S02]  /*07a0*/  FSEL R9, R6, R17, P1 ;  /* 0x0000001106097208 */ /* 0x000fe40000800000 */
[----:B------:R-:W-:Y:S02]  /*07b0*/  FSETP.GT.AND P0, PT, R2, |R11|, PT ;  /* 0x4000000b0200720b */ /* 0x000fe40003f04000 */
[----:B------:R-:W-:Y:S02]  /*07c0*/  FSEL R16, R13, R10, P2 ;  /* 0x0000000a0d107208 */ /* 0x000fe40001000000 */
[----:B------:R-:W-:-:S02]  /*07d0*/  FSETP.GT.AND P1, PT, R12, R7, PT ;  /* 0x000000070c00720b */ /* 0x000fc40003f24000 */
[----:B------:R-:W-:Y:S02]  /*07e0*/  FSEL R14, R10, R13, P2 ;  /* 0x0000000d0a0e7208 */ /* 0x000fe40001000000 */
[----:B------:R-:W-:Y:S02]  /*07f0*/  FSEL R6, |R11|, R2, P0 ;  /* 0x000000020b067208 */ /* 0x000fe40000000200 */
[----:B------:R-:W-:Y:S02]  /*0800*/  FSETP.GT.AND P2, PT, R16, R9, PT ;  /* 0x000000091000720b */ /* 0x000fe40003f44000 */
[----:B------:R-:W-:Y:S02]  /*0810*/  FSEL R2, R2, |R11|, P0 ;  /* 0x4000000b02027208 */ /* 0x000fe40000000000 */
[----:B------:R-:W-:Y:S02]  /*0820*/  FSEL R10, R7, R12, P1 ;  /* 0x0000000c070a7208 */ /* 0x000fe40000800000 */
[----:B------:R-:W-:-:S02]  /*0830*/  FSEL R7, R12, R7, P1 ;  /* 0x000000070c077208 */ /* 0x000fc40000800000 */
[----:B------:R-:W-:Y:S02]  /*0840*/  FSEL R13, R16, R9, P2 ;  /* 0x00000009100d7208 */ /* 0x000fe40001000000 */
[----:B------:R-:W-:Y:S02]  /*0850*/  FSETP.GT.AND P0, PT, R2, |R15|, PT ;  /* 0x4000000f0200720b */ /* 0x000fe40003f04000 */
[----:B------:R-:W-:Y:S02]  /*0860*/  FSEL R11, R9, R16, P2 ;  /* 0x00000010090b7208 */ /* 0x000fe40001000000 */
[----:B------:R-:W-:Y:S02]  /*0870*/  FSETP.GT.AND P1, PT, R7, R6, PT ;  /* 0x000000060700720b */ /* 0x000fe40003f24000 */
[----:B------:R-:W-:Y:S02]  /*0880*/  FSETP.GT.AND P2, PT, R13, R10, PT ;  /* 0x0000000a0d00720b */ /* 0x000fe40003f44000 */
[----:B------:R-:W-:-:S02]  /*0890*/  FSEL R2, |R15|, R2, P0 ;  /* 0x000000020f027208 */ /* 0x000fc40000000200 */
[----:B------:R-:W-:Y:S02]  /*08a0*/  FSETP.GT.AND P0, PT, R14, R11, PT ;  /* 0x0000000b0e00720b */ /* 0x000fe40003f04000 */
[----:B------:R-:W-:Y:S02]  /*08b0*/  FSEL R9, R6, R7, P1 ;  /* 0x0000000706097208 */ /* 0x000fe40000800000 */
        /* <DEDUP_REMOVED lines=20> */
[----:B------:R-:W0:Y:S01]  /*0a00*/  LDC.64 R6, c[0x0][0x398] ;  /* 0x0000e600ff067b82 */ /* 0x000e220000000a00 */
[----:B------:R-:W-:Y:S02]  /*0a10*/  FSETP.GT.AND P1, PT, R12, R9, PT ;  /* 0x000000090c00720b */ /* 0x000fe40003f24000 */
[----:B------:R-:W-:-:S02]  /*0a20*/  FSETP.GT.AND P0, PT, R11, R2, PT ;  /* 0x000000020b00720b */ /* 0x000fc40003f04000 */
[----:B------:R-:W-:Y:S02]  /*0a30*/  FSEL R12, R12, R9, P1 ;  /* 0x000000090c0c7208 */ /* 0x000fe40000800000 */
[----:B------:R-:W-:Y:S02]  /*0a40*/  FSEL R9, R2, R11, P0 ;  /* 0x0000000b02097208 */ /* 0x000fe40000000000 */
[----:B------:R-:W-:Y:S02]  /*0a50*/  FSEL R2, R11, R2, P0 ;  /* 0x000000020b027208 */ /* 0x000fe40000000000 */
[----:B------:R-:W-:-:S04]  /*0a60*/  FSETP.GT.AND P1, PT, R12, R9, PT ;  /* 0x000000090c00720b */ /* 0x000fc80003f24000 */
[----:B------:R-:W-:-:S05]  /*0a70*/  FSEL R9, R12, R9, P1 ;  /* 0x000000090c097208 */ /* 0x000fca0000800000 */
[----:B------:R-:W-:Y:S01]  /*0a80*/  FADD R9, R2, R9 ;  /* 0x0000000902097221 */ /* 0x000fe20000000000 */
[----:B0-----:R-:W-:-:S04]  /*0a90*/  IMAD.WIDE.U32 R2, R3, 0x4, R6 ;  /* 0x0000000403027825 */ /* 0x001fc800078e0006 */
[----:B------:R-:W-:Y:S01]  /*0aa0*/  FMUL R9, R9, 0.5 ;  /* 0x3f00000009097820 */ /* 0x000fe20000400000 */
[----:B------:R-:W-:Y:S04]  /*0ab0*/  STG.E desc[UR4][R2.64+0x4], R22 ;  /* 0x0000041602007986 */ /* 0x000fe8000c101904 */
[----:B------:R0:W-:Y:S04]  /*0ac0*/  STG.E desc[UR4][R2.64], R9 ;  /* 0x0000000902007986 */ /* 0x0001e8000c101904 */
[----:B------:R-:W2:Y:S01]  /*0ad0*/  LDG.E R17, desc[UR4][R4.64] ;  /* 0x0000000404117981 */ /* 0x000ea2000c1e1900 */
[----:B------:R-:W1:Y:S01]  /*0ae0*/  F2F.F64.F32 R6, R9 ;  /* 0x0000000900067310 */ /* 0x000e620000201800 */
[----:B------:R-:W-:Y:S01]  /*0af0*/  IMAD.MOV.U32 R12, RZ, RZ, 0x1 ;  /* 0x00000001ff0c7424 */ /* 0x000fe200078e00ff */
[----:B------:R-:W-:Y:S01]  /*0b00*/  UMOV UR6, 0x624dd2f ;  /* 0x0624dd2f00067882 */ /* 0x000fe20000000000 */
[----:B------:R-:W-:Y:S01]  /*0b10*/  UMOV UR7, 0x3fe59581 ;  /* 0x3fe5958100077882 */ /* 0x000fe20000000000 */
[----:B------:R-:W-:Y:S04]  /*0b20*/  BSSY.RECONVERGENT B0, `(.L_x_0) ;  /* 0x0000017000007945 */ /* 0x000fe80003800200 */
[----:B-1----:R-:W1:Y:S02]  /*0b30*/  MUFU.RCP64H R13, R7 ;  /* 0x00000007000d7308 */ /* 0x002e640000001800 */
[----:B-1----:R-:W-:-:S08]  /*0b40*/  DFMA R10, -R6, R12, 1 ;  /* 0x3ff00000060a742b */ /* 0x002fd0000000010c */
[----:B------:R-:W-:-:S08]  /*0b50*/  DFMA R14, R10, R10, R10 ;  /* 0x0000000a0a0e722b */ /* 0x000fd0000000000a */
[----:B------:R-:W-:Y:S01]  /*0b60*/  DFMA R12, R12, R14, R12 ;  /* 0x0000000e0c0c722b */ /* 0x000fe2000000000c */
[----:B--2---:R-:W-:-:S07]  /*0b70*/  FADD R0, -R22, R17 ;  /* 0x0000001116007221 */ /* 0x004fce0000000100 */
[----:B------:R-:W-:Y:S01]  /*0b80*/  DFMA R16, -R6, R12, 1 ;  /* 0x3ff000000610742b */ /* 0x000fe2000000010c */
[----:B------:R-:W1:Y:S07]  /*0b90*/  F2F.F64.F32 R10, R0 ;  /* 0x00000000000a7310 */ /* 0x000e6e0000201800 */
[----:B------:R-:W-:Y:S02]  /*0ba0*/  DFMA R16, R12, R16, R12 ;  /* 0x000000100c10722b */ /* 0x000fe4000000000c */
[----:B-1----:R-:W-:-:S08]  /*0bb0*/  DMUL R14, R10, UR6 ;  /* 0x000000060a0e7c28 */ /* 0x002fd00008000000 */
[----:B0-----:R-:W-:Y:S02]  /*0bc0*/  DMUL R2, R14, R16 ;  /* 0x000000100e027228 */ /* 0x001fe40000000000 */
[----:B------:R-:W-:-:S06]  /*0bd0*/  FSETP.GEU.AND P1, PT, |R15|, 6.5827683646048100446e-37, PT ;  /* 0x036000000f00780b */ /* 0x000fcc0003f2e200 */
[----:B------:R-:W-:-:S08]  /*0be0*/  DFMA R10, -R6, R2, R14 ;  /* 0x00000002060a722b */ /* 0x000fd0000000010e */
[----:B------:R-:W-:-:S10]  /*0bf0*/  DFMA R2, R16, R10, R2 ;  /* 0x0000000a1002722b */ /* 0x000fd40000000002 */
[----:B------:R-:W-:-:S05]  /*0c00*/  FFMA R9, RZ, R7, R3 ;  /* 0x00000007ff097223 */ /* 0x000fca0000000003 */
[----:B------:R-:W-:-:S13]  /*0c10*/  FSETP.GT.AND P0, PT, |R9|, 1.469367938527859385e-39, PT ;  /* 0x001000000900780b */ /* 0x000fda0003f04200 */
[----:B------:R-:W-:Y:S05]  /*0c20*/  @P0 BRA P1, `(.L_x_1) ;  /* 0x0000000000180947 */ /* 0x000fea0000800000 */
[----:B------:R-:W-:Y:S01]  /*0c30*/  IMAD.MOV.U32 R12, RZ, RZ, R6 ;  /* 0x000000ffff0c7224 */ /* 0x000fe200078e0006 */
[----:B------:R-:W-:Y:S01]  /*0c40*/  MOV R0, 0xc70 ;  /* 0x00000c7000007802 */ /* 0x000fe20000000f00 */
[----:B------:R-:W-:-:S07]  /*0c50*/  IMAD.MOV.U32 R13, RZ, RZ, R7 ;  /* 0x000000ffff0d7224 */ /* 0x000fce00078e0007 */
[----:B------:R-:W-:Y:S05]  /*0c60*/  CALL.REL.NOINC `($__internal_0_$__cuda_sm20_div_rn_f64_full) ;  /* 0x0000000c00cc7944 */ /* 0x000fea0003c00000 */
[----:B------:R-:W-:Y:S02]  /*0c70*/  IMAD.MOV.U32 R2, RZ, RZ, R16 ;  /* 0x000000ffff027224 */ /* 0x000fe400078e0010 */
[----:B------:R-:W-:-:S07]  /*0c80*/  IMAD.MOV.U32 R3, RZ, RZ, R17 ;  /* 0x000000ffff037224 */ /* 0x000fce00078e0011 */
.L_x_1:
[----:B------:R-:W-:Y:S05]  /*0c90*/  BSYNC.RECONVERGENT B0 ;  /* 0x0000000000007941 */ /* 0x000fea0003800200 */
.L_x_0:
[----:B------:R-:W0:Y:S01]  /*0ca0*/  LDCU UR6, c[0x0][0x390] ;  /* 0x00007200ff0677ac */ /* 0x000e220008000800 */
[----:B------:R-:W0:Y:S01]  /*0cb0*/  F2F.F32.F64 R2, R2 ;  /* 0x0000000200027310 */ /* 0x000e220000301000 */
[----:B------:R-:W1:Y:S01]  /*0cc0*/  LDC.64 R10, c[0x0][0x388] ;  /* 0x0000e200ff0a7b82 */ /* 0x000e620000000a00 */
[----:B0-----:R-:W-:Y:S01]  /*0cd0*/  FSETP.GT.AND P0, PT, |R2|, UR6, PT ;  /* 0x0000000602007c0b */ /* 0x001fe2000bf04200 */
[----:B-1----:R-:W-:-:S12]  /*0ce0*/  IMAD.WIDE.U32 R8, R8, 0x4, R10 ;  /* 0x0000000408087825 */ /* 0x002fd800078e000a */
[----:B------:R-:W-:-:S05]  /*0cf0*/  @P0 IMAD.MOV.U32 R17, RZ, RZ, 0x1 ;  /* 0x00000001ff110424 */ /* 0x000fca00078e00ff */
[----:B------:R0:W-:Y:S04]  /*0d00*/  @P0 STG.E desc[UR4][R8.64], R17 ;  /* 0x0000001108000986 */ /* 0x0001e8000c101904 */
[----:B------:R-:W2:Y:S01]  /*0d10*/  LDG.E R15, desc[UR4][R4.64+0x8] ;  /* 0x00000804040f7981 */ /* 0x000ea2000c1e1900 */
[----:B------:R-:W1:Y:S01]  /*0d20*/  MUFU.RCP64H R11, R7 ;  /* 0x00000007000b7308 */ /* 0x000e620000001800 */
[----:B------:R-:W-:Y:S01]  /*0d30*/  IMAD.MOV.U32 R10, RZ, RZ, 0x1 ;  /* 0x00000001ff0a7424 */ /* 0x000fe200078e00ff */
[----:B------:R-:W-:Y:S01]  /*0d40*/  UMOV UR6, 0x624dd2f ;  /* 0x0624dd2f00067882 */ /* 0x000fe20000000000 */
[----:B------:R-:W-:Y:S01]  /*0d50*/  UMOV UR7, 0x3fe59581 ;  /* 0x3fe5958100077882 */ /* 0x000fe20000000000 */
[----:B------:R-:W-:Y:S03]  /*0d60*/  BSSY.RECONVERGENT B0, `(.L_x_2) ;  /* 0x0000016000007945 */ /* 0x000fe60003800200 */
[----:B-1----:R-:W-:-:S08]  /*0d70*/  DFMA R12, -R6, R10, 1 ;  /* 0x3ff00000060c742b */ /* 0x002fd0000000010a */
[----:B------:R-:W-:-:S08]  /*0d80*/  DFMA R12, R12, R12, R12 ;  /* 0x0000000c0c0c722b */ /* 0x000fd0000000000c */
[----:B------:R-:W-:-:S08]  /*0d90*/  DFMA R12, R10, R12, R10 ;  /* 0x0000000c0a0c722b */ /* 0x000fd0000000000a */
[----:B------:R-:W-:-:S08]  /*0da0*/  DFMA R10, -R6, R12, 1 ;  /* 0x3ff00000060a742b */ /* 0x000fd0000000010c */
[----:B------:R-:W-:Y:S01]  /*0db0*/  DFMA R12, R12, R10, R12 ;  /* 0x0000000a0c0c722b */ /* 0x000fe2000000000c */
[----:B--2---:R-:W-:-:S04]  /*0dc0*/  FADD R0, -R22, R15 ;  /* 0x0000000f16007221 */ /* 0x004fc80000000100 */
[----:B------:R-:W1:Y:S02]  /*0dd0*/  F2F.F64.F32 R2, R0 ;  /* 0x0000000000027310 */ /* 0x000e640000201800 */
[----:B-1----:R-:W-:-:S08]  /*0de0*/  DMUL R14, R2, UR6 ;  /* 0x00000006020e7c28 */ /* 0x002fd00008000000 */
[----:B------:R-:W-:Y:S02]  /*0df0*/  DMUL R2, R12, R14 ;  /* 0x0000000e0c027228 */ /* 0x000fe40000000000 */
[----:B------:R-:W-:-:S06]  /*0e00*/  FSETP.GEU.AND P1, PT, |R15|, 6.5827683646048100446e-37, PT ;  /* 0x036000000f00780b */ /* 0x000fcc0003f2e200 */
[----:B------:R-:W-:-:S08]  /*0e10*/  DFMA R10, -R6, R2, R14 ;  /* 0x00000002060a722b */ /* 0x000fd0000000010e */
[----:B------:R-:W-:-:S10]  /*0e20*/  DFMA R2, R12, R10, R2 ;  /* 0x0000000a0c02722b */ /* 0x000fd40000000002 */
[----:B------:R-:W-:-:S05]  /*0e30*/  FFMA R10, RZ, R7, R3 ;  /* 0x00000007ff0a7223 */ /* 0x000fca0000000003 */
[----:B------:R-:W-:-:S13]  /*0e40*/  FSETP.GT.AND P0, PT, |R10|, 1.469367938527859385e-39, PT ;  /* 0x001000000a00780b */ /* 0x000fda0003f04200 */
[----:B0-----:R-:W-:Y:S05]  /*0e50*/  @P0 BRA P1, `(.L_x_3) ;  /* 0x0000000000180947 */ /* 0x001fea0000800000 */
[----:B------:R-:W-:Y:S01]  /*0e60*/  IMAD.MOV.U32 R12, RZ, RZ, R6 ;  /* 0x000000ffff0c7224 */ /* 0x000fe200078e0006 */
[----:B------:R-:W-:Y:S01]  /*0e70*/  MOV R0, 0xea0 ;  /* 0x00000ea000007802 */ /* 0x000fe20000000f00 */
[----:B------:R-:W-:-:S07]  /*0e80*/  IMAD.MOV.U32 R13, RZ, RZ, R7 ;  /* 0x000000ffff0d7224 */ /* 0x000fce00078e0007 */
[----:B------:R-:W-:Y:S05]  /*0e90*/  CALL.REL.NOINC `($__internal_0_$__cuda_sm20_div_rn_f64_full) ;  /* 0x0000000c00407944 */ /* 0x000fea0003c00000 */
[----:B------:R-:W-:Y:S02]  /*0ea0*/  IMAD.MOV.U32 R2, RZ, RZ, R16 ;  /* 0x000000ffff027224 */ /* 0x000fe400078e0010 */
[----:B------:R-:W-:-:S07]  /*0eb0*/  IMAD.MOV.U32 R3, RZ, RZ, R17 ;  /* 0x000000ffff037224 */ /* 0x000fce00078e0011 */
.L_x_3:
[----:B------:R-:W-:Y:S05]  /*0ec0*/  BSYNC.RECONVERGENT B0 ;  /* 0x0000000000007941 */ /* 0x000fea0003800200 */
.L_x_2:
[----:B------:R-:W0:Y:S01]  /*0ed0*/  LDCU UR6, c[0x0][0x390] ;  /* 0x00007200ff0677ac */ /* 0x000e220008000800 */
[----:B------:R-:W0:Y:S02]  /*0ee0*/  F2F.F32.F64 R2, R2 ;  /* 0x0000000200027310 */ /* 0x000e240000301000 */
[----:B0-----:R-:W-:-:S13]  /*0ef0*/  FSETP.GT.AND P0, PT, |R2|, UR6, PT ;  /* 0x0000000602007c0b */ /* 0x001fda000bf04200 */
        /* <DEDUP_REMOVED lines=29> */
.L_x_5:
[----:B------:R-:W-:Y:S05]  /*10d0*/  BSYNC.RECONVERGENT B0 ;  /* 0x0000000000007941 */ /* 0x000fea0003800200 */
.L_x_4:
        /* <DEDUP_REMOVED lines=32> */
.L_x_7:
[----:B------:R-:W-:Y:S05]  /*12e0*/  BSYNC.RECONVERGENT B0 ;  /* 0x0000000000007941 */ /* 0x000fea0003800200 */
.L_x_6:
        /* <DEDUP_REMOVED lines=32> */
.L_x_9:
[----:B------:R-:W-:Y:S05]  /*14f0*/  BSYNC.RECONVERGENT B0 ;  /* 0x0000000000007941 */ /* 0x000fea0003800200 */
.L_x_8:
        /* <DEDUP_REMOVED lines=32> */
.L_x_11:
[----:B------:R-:W-:Y:S05]  /*1700*/  BSYNC.RECONVERGENT B0 ;  /* 0x0000000000007941 */ /* 0x000fea0003800200 */
.L_x_10:
        /* <DEDUP_REMOVED lines=32> */
.L_x_13:
[----:B------:R-:W-:Y:S05]  /*1910*/  BSYNC.RECONVERGENT B0 ;  /* 0x0000000000007941 */ /* 0x000fea0003800200 */
.L_x_12:
        /* <DEDUP_REMOVED lines=17> */
[----:B------:R-:W0:Y:S02]  /*1a30*/  F2F.F64.F32 R2, R22 ;  /* 0x0000001600027310 */ /* 0x000e240000201800 */
[----:B0-----:R-:W-:-:S08]  /*1a40*/  DMUL R14, R2, UR6 ;  /* 0x00000006020e7c28 */ /* 0x001fd00008000000 */
[----:B------:R-:W-:Y:S02]  /*1a50*/  DMUL R2, R10, R14 ;  /* 0x0000000e0a027228 */ /* 0x000fe40000000000 */
        /* <DEDUP_REMOVED lines=12> */
.L_x_15:
[----:B------:R-:W-:Y:S05]  /*1b20*/  BSYNC.RECONVERGENT B0 ;  /* 0x0000000000007941 */ /* 0x000fea0003800200 */
.L_x_14:
[----:B------:R-:W0:Y:S01]  /*1b30*/  LDCU UR6, c[0x0][0x390] ;  /* 0x00007200ff0677ac */ /* 0x000e220008000800 */
[----:B------:R-:W0:Y:S02]  /*1b40*/  F2F.F32.F64 R2, R2 ;  /* 0x0000000200027310 */ /* 0x000e240000301000 */
[----:B0-----:R-:W-:-:S13]  /*1b50*/  FSETP.GT.AND P0, PT, |R2|, UR6, PT ;  /* 0x0000000602007c0b */ /* 0x001fda000bf04200 */
[----:B------:R-:W-:Y:S05]  /*1b60*/  @!P0 EXIT ;  /* 0x000000000000894d */ /* 0x000fea0003800000 */
[----:B------:R-:W-:-:S05]  /*1b70*/  IMAD.MOV.U32 R3, RZ, RZ, 0x1 ;  /* 0x00000001ff037424 */ /* 0x000fca00078e00ff */
[----:B------:R-:W-:Y:S01]  /*1b80*/  STG.E desc[UR4][R8.64+0x38], R3 ;  /* 0x0000380308007986 */ /* 0x000fe2000c101904 */
[----:B------:R-:W-:Y:S05]  /*1b90*/  EXIT ;  /* 0x000000000000794d */ /* 0x000fea0003800000 */
        .weak           $__internal_0_$__cuda_sm20_div_rn_f64_full
        .type           $__internal_0_$__cuda_sm20_div_rn_f64_full,@function
        .size           $__internal_0_$__cuda_sm20_div_rn_f64_full,(.L_x_22 - $__internal_0_$__cuda_sm20_div_rn_f64_full)
$__internal_0_$__cuda_sm20_div_rn_f64_full:
[C---:B------:R-:W-:Y:S01]  /*1ba0*/  FSETP.GEU.AND P0, PT, |R13|.reuse, 1.469367938527859385e-39, PT ;  /* 0x001000000d00780b */ /* 0x040fe20003f0e200 */
[----:B------:R-:W-:Y:S01]  /*1bb0*/  IMAD.MOV.U32 R16, RZ, RZ, 0x1 ;  /* 0x00000001ff107424 */ /* 0x000fe200078e00ff */
[----:B------:R-:W-:Y:S01]  /*1bc0*/  LOP3.LUT R10, R13, 0x800fffff, RZ, 0xc0, !PT ;  /* 0x800fffff0d0a7812 */ /* 0x000fe200078ec0ff */
[----:B------:R-:W-:Y:S01]  /*1bd0*/  IMAD.MOV.U32 R24, RZ, RZ, 0x1ca00000 ;  /* 0x1ca00000ff187424 */ /* 0x000fe200078e00ff */
[C---:B------:R-:W-:Y:S01]  /*1be0*/  FSETP.GEU.AND P2, PT, |R15|.reuse, 1.469367938527859385e-39, PT ;  /* 0x001000000f00780b */ /* 0x040fe20003f4e200 */
[----:B------:R-:W-:Y:S01]  /*1bf0*/  BSSY.RECONVERGENT B1, `(.L_x_16) ;  /* 0x0000052000017945 */ /* 0x000fe20003800200 */
[----:B------:R-:W-:Y:S01]  /*1c00*/  LOP3.LUT R11, R10, 0x3ff00000, RZ, 0xfc, !PT ;  /* 0x3ff000000a0b7812 */ /* 0x000fe200078efcff */
[----:B------:R-:W-:Y:S01]  /*1c10*/  IMAD.MOV.U32 R10, RZ, RZ, R12 ;  /* 0x000000ffff0a7224 */ /* 0x000fe200078e000c */
[----:B------:R-:W-:Y:S02]  /*1c20*/  LOP3.LUT R23, R15, 0x7ff00000, RZ, 0xc0, !PT ;  /* 0x7ff000000f177812 */ /* 0x000fe400078ec0ff */
[----:B------:R-:W-:-:S03]  /*1c30*/  LOP3.LUT R26, R13, 0x7ff00000, RZ, 0xc0, !PT ;  /* 0x7ff000000d1a7812 */ /* 0x000fc600078ec0ff */
[----:B------:R-:W-:Y:S01]  /*1c40*/  @!P0 DMUL R10, R12, 8.98846567431157953865e+307 ;  /* 0x7fe000000c0a8828 */ /* 0x000fe20000000000 */
[----:B------:R-:W-:Y:S01]  /*1c50*/  ISETP.GE.U32.AND P1, PT, R23, R26, PT ;  /* 0x0000001a1700720c */ /* 0x000fe20003f26070 */
[----:B------:R-:W-:Y:S02]  /*1c60*/  IMAD.MOV.U32 R25, RZ, RZ, R23 ;  /* 0x000000ffff197224 */ /* 0x000fe400078e0017 */
[----:B------:R-:W-:Y:S02]  /*1c70*/  @!P2 LOP3.LUT R18, R13, 0x7ff00000, RZ, 0xc0, !PT ;  /* 0x7ff000000d12a812 */ /* 0x000fe400078ec0ff */
[----:B------:R-:W0:Y:S02]  /*1c80*/  MUFU.RCP64H R17, R11 ;  /* 0x0000000b00117308 */ /* 0x000e240000001800 */
[----:B------:R-:W-:Y:S01]  /*1c90*/  @!P2 ISETP.GE.U32.AND P3, PT, R23, R18, PT ;  /* 0x000000121700a20c */ /* 0x000fe20003f66070 */
[----:B------:R-:W-:Y:S01]  /*1ca0*/  @!P2 IMAD.MOV.U32 R18, RZ, RZ, RZ ;  /* 0x000000ffff12a224 */ /* 0x000fe200078e00ff */
[----:B------:R-:W-:-:S02]  /*1cb0*/  @!P0 LOP3.LUT R26, R11, 0x7ff00000, RZ, 0xc0, !PT ;  /* 0x7ff000000b1a8812 */ /* 0x000fc400078ec0ff */
[----:B------:R-:W-:-:S03]  /*1cc0*/  @!P2 SEL R19, R24, 0x63400000, !P3 ;  /* 0x634000001813a807 */ /* 0x000fc60005800000 */
[----:B------:R-:W-:Y:S01]  /*1cd0*/  VIADD R27, R26, 0xffffffff ;  /* 0xffffffff1a1b7836 */ /* 0x000fe20000000000 */
[----:B------:R-:W-:-:S04]  /*1ce0*/  @!P2 LOP3.LUT R19, R19, 0x80000000, R15, 0xf8, !PT ;  /* 0x800000001313a812 */ /* 0x000fc800078ef80f */
[----:B------:R-:W-:Y:S01]  /*1cf0*/  @!P2 LOP3.LUT R19, R19, 0x100000, RZ, 0xfc, !PT ;  /* 0x001000001313a812 */ /* 0x000fe200078efcff */
[----:B0-----:R-:W-:-:S08]  /*1d00*/  DFMA R2, R16, -R10, 1 ;  /* 0x3ff000001002742b */ /* 0x001fd0000000080a */
[----:B------:R-:W-:-:S08]  /*1d10*/  DFMA R2, R2, R2, R2 ;  /* 0x000000020202722b */ /* 0x000fd00000000002 */
[----:B------:R-:W-:Y:S01]  /*1d20*/  DFMA R16, R16, R2, R16 ;  /* 0x000000021010722b */ /* 0x000fe20000000010 */
[----:B------:R-:W-:Y:S01]  /*1d30*/  SEL R3, R24, 0x63400000, !P1 ;  /* 0x6340000018037807 */ /* 0x000fe20004800000 */
[----:B------:R-:W-:-:S03]  /*1d40*/  IMAD.MOV.U32 R2, RZ, RZ, R14 ;  /* 0x000000ffff027224 */ /* 0x000fc600078e000e */
[----:B------:R-:W-:-:S03]  /*1d50*/  LOP3.LUT R3, R3, 0x800fffff, R15, 0xf8, !PT ;  /* 0x800fffff03037812 */ /* 0x000fc600078ef80f */
[----:B------:R-:W-:-:S03]  /*1d60*/  DFMA R20, R16, -R10, 1 ;  /* 0x3ff000001014742b */ /* 0x000fc6000000080a */
[----:B------:R-:W-:-:S05]  /*1d70*/  @!P2 DFMA R2, R2, 2, -R18 ;  /* 0x400000000202a82b */ /* 0x000fca0000000812 */
[----:B------:R-:W-:-:S05]  /*1d80*/  DFMA R20, R16, R20, R16 ;  /* 0x000000141014722b */ /* 0x000fca0000000010 */
[----:B------:R-:W-:-:S03]  /*1d90*/  @!P2 LOP3.LUT R25, R3, 0x7ff00000, RZ, 0xc0, !PT ;  /* 0x7ff000000319a812 */ /* 0x000fc600078ec0ff */
[----:B------:R-:W-:Y:S02]  /*1da0*/  DMUL R16, R20, R2 ;  /* 0x0000000214107228 */ /* 0x000fe40000000000 */
[----:B------:R-:W-:-:S05]  /*1db0*/  VIADD R18, R25, 0xffffffff ;  /* 0xffffffff19127836 */ /* 0x000fca0000000000 */
[----:B------:R-:W-:Y:S01]  /*1dc0*/  ISETP.GT.U32.AND P0, PT, R18, 0x7feffffe, PT ;  /* 0x7feffffe1200780c */ /* 0x000fe20003f04070 */
[----:B------:R-:W-:-:S03]  /*1dd0*/  DFMA R18, R16, -R10, R2 ;  /* 0x8000000a1012722b */ /* 0x000fc60000000002 */
[----:B------:R-:W-:-:S05]  /*1de0*/  ISETP.GT.U32.OR P0, PT, R27, 0x7feffffe, P0 ;  /* 0x7feffffe1b00780c */ /* 0x000fca0000704470 */
[----:B------:R-:W-:-:S08]  /*1df0*/  DFMA R18, R20, R18, R16 ;  /* 0x000000121412722b */ /* 0x000fd00000000010 */
[----:B------:R-:W-:Y:S05]  /*1e00*/  @P0 BRA `(.L_x_17) ;  /* 0x00000000006c0947 */ /* 0x000fea0003800000 */
[----:B------:R-:W-:Y:S01]  /*1e10*/  LOP3.LUT R16, R13, 0x7ff00000, RZ, 0xc0, !PT ;  /* 0x7ff000000d107812 */ /* 0x000fe200078ec0ff */
[----:B------:R-:W-:-:S03]  /*1e20*/  IMAD.MOV.U32 R20, RZ, RZ, RZ ;  /* 0x000000ffff147224 */ /* 0x000fc600078e00ff */
[CC--:B------:R-:W-:Y:S02]  /*1e30*/  VIADDMNMX R14, R23.reuse, -R16.reuse, 0xb9600000, !PT ;  /* 0xb9600000170e7446 */ /* 0x0c0fe40007800910 */
[----:B------:R-:W-:Y:S02]  /*1e40*/  ISETP.GE.U32.AND P0, PT, R23, R16, PT ;  /* 0x000000101700720c */ /* 0x000fe40003f06070 */
[----:B------:R-:W-:Y:S02]  /*1e50*/  VIMNMX R14, PT, PT, R14, 0x46a00000, PT ;  /* 0x46a000000e0e7848 */ /* 0x000fe40003fe0100 */
[----:B------:R-:W-:-:S05]  /*1e60*/  SEL R15, R24, 0x63400000, !P0 ;  /* 0x63400000180f7807 */ /* 0x000fca0004000000 */
[----:B------:R-:W-:-:S04]  /*1e70*/  IMAD.IADD R14, R14, 0x1, -R15 ;  /* 0x000000010e0e7824 */ /* 0x000fc800078e0a0f */
[----:B------:R-:W-:-:S06]  /*1e80*/  VIADD R21, R14, 0x7fe00000 ;  /* 0x7fe000000e157836 */ /* 0x000fcc0000000000 */
[----:B------:R-:W-:-:S10]  /*1e90*/  DMUL R16, R18, R20 ;  /* 0x0000001412107228 */ /* 0x000fd40000000000 */
[----:B------:R-:W-:-:S13]  /*1ea0*/  FSETP.GTU.AND P0, PT, |R17|, 1.469367938527859385e-39, PT ;  /* 0x001000001100780b */ /* 0x000fda0003f0c200 */
[----:B------:R-:W-:Y:S05]  /*1eb0*/  @P0 BRA `(.L_x_18) ;  /* 0x0000000000940947 */ /* 0x000fea0003800000 */
[----:B------:R-:W-:Y:S01]  /*1ec0*/  DFMA R2, R18, -R10, R2 ;  /* 0x8000000a1202722b */ /* 0x000fe20000000002 */
[----:B------:R-:W-:-:S09]  /*1ed0*/  IMAD.MOV.U32 R20, RZ, RZ, RZ ;  /* 0x000000ffff147224 */ /* 0x000fd200078e00ff */
[C---:B------:R-:W-:Y:S02]  /*1ee0*/  FSETP.NEU.AND P0, PT, R3.reuse, RZ, PT ;  /* 0x000000ff0300720b */ /* 0x040fe40003f0d000 */
[----:B------:R-:W-:-:S04]  /*1ef0*/  LOP3.LUT R13, R3, 0x80000000, R13, 0x48, !PT ;  /* 0x80000000030d7812 */ /* 0x000fc800078e480d */
[----:B------:R-:W-:-:S07]  /*1f00*/  LOP3.LUT R21, R13, R21, RZ, 0xfc, !PT ;  /* 0x000000150d157212 */ /* 0x000fce00078efcff */
[----:B------:R-:W-:Y:S05]  /*1f10*/  @!P0 BRA `(.L_x_18) ;  /* 0x00000000007c8947 */ /* 0x000fea0003800000 */
[----:B------:R-:W-:Y:S02]  /*1f20*/  IMAD.MOV R3, RZ, RZ, -R14 ;  /* 0x000000ffff037224 */ /* 0x000fe400078e0a0e */
[----:B------:R-:W-:-:S06]  /*1f30*/  IMAD.MOV.U32 R2, RZ, RZ, RZ ;  /* 0x000000ffff027224 */ /* 0x000fcc00078e00ff */
[----:B------:R-:W-:Y:S02]  /*1f40*/  DFMA R2, R16, -R2, R18 ;  /* 0x800000021002722b */ /* 0x000fe40000000012 */
[----:B------:R-:W-:-:S04]  /*1f50*/  DMUL.RP R18, R18, R20 ;  /* 0x0000001412127228 */ /* 0x000fc80000008000 */
[----:B------:R-:W-:-:S04]  /*1f60*/  IADD3 R2, PT, PT, -R14, -0x43300000, RZ ;  /* 0xbcd000000e027810 */ /* 0x000fc80007ffe1ff */
[----:B------:R-:W-:Y:S02]  /*1f70*/  FSETP.NEU.AND P0, PT, |R3|, R2, PT ;  /* 0x000000020300720b */ /* 0x000fe40003f0d200 */
[----:B------:R-:W-:Y:S02]  /*1f80*/  LOP3.LUT R13, R19, R13, RZ, 0x3c, !PT ;  /* 0x0000000d130d7212 */ /* 0x000fe400078e3cff */
[----:B------:R-:W-:Y:S02]  /*1f90*/  FSEL R16, R18, R16, !P0 ;  /* 0x0000001012107208 */ /* 0x000fe40004000000 */
[----:B------:R-:W-:Y:S01]  /*1fa0*/  FSEL R17, R13, R17, !P0 ;  /* 0x000000110d117208 */ /* 0x000fe20004000000 */
[----:B------:R-:W-:Y:S06]  /*1fb0*/  BRA `(.L_x_18) ;  /* 0x0000000000547947 */ /* 0x000fec0003800000 */
.L_x_17:
[----:B------:R-:W-:-:S14]  /*1fc0*/  DSETP.NAN.AND P0, PT, R14, R14, PT ;  /* 0x0000000e0e00722a */ /* 0x000fdc0003f08000 */
[----:B------:R-:W-:Y:S05]  /*1fd0*/  @P0 BRA `(.L_x_19) ;  /* 0x0000000000440947 */ /* 0x000fea0003800000 */
[----:B------:R-:W-:-:S14]  /*1fe0*/  DSETP.NAN.AND P0, PT, R12, R12, PT ;  /* 0x0000000c0c00722a */ /* 0x000fdc0003f08000 */
[----:B------:R-:W-:Y:S05]  /*1ff0*/  @P0 BRA `(.L_x_20) ;  /* 0x0000000000300947 */ /* 0x000fea0003800000 */
[----:B------:R-:W-:Y:S01]  /*2000*/  ISETP.NE.AND P0, PT, R25, R26, PT ;  /* 0x0000001a1900720c */ /* 0x000fe20003f05270 */
[----:B------:R-:W-:Y:S02]  /*2010*/  IMAD.MOV.U32 R16, RZ, RZ, 0x0 ;  /* 0x00000000ff107424 */ /* 0x000fe400078e00ff */
[----:B------:R-:W-:-:S10]  /*2020*/  IMAD.MOV.U32 R17, RZ, RZ, -0x80000 ;  /* 0xfff80000ff117424 */ /* 0x000fd400078e00ff */
[----:B------:R-:W-:Y:S05]  /*2030*/  @!P0 BRA `(.L_x_18) ;  /* 0x0000000000348947 */ /* 0x000fea0003800000 */
[----:B------:R-:W-:Y:S02]  /*2040*/  ISETP.NE.AND P0, PT, R25, 0x7ff00000, PT ;  /* 0x7ff000001900780c */ /* 0x000fe40003f05270 */
[----:B------:R-:W-:Y:S02]  /*2050*/  LOP3.LUT R17, R15, 0x80000000, R13, 0x48, !PT ;  /* 0x800000000f117812 */ /* 0x000fe400078e480d */
[----:B------:R-:W-:-:S13]  /*2060*/  ISETP.EQ.OR P0, PT, R26, RZ, !P0 ;  /* 0x000000ff1a00720c */ /* 0x000fda0004702670 */
[----:B------:R-:W-:Y:S01]  /*2070*/  @P0 LOP3.LUT R2, R17, 0x7ff00000, RZ, 0xfc, !PT ;  /* 0x7ff0000011020812 */ /* 0x000fe200078efcff */
[----:B------:R-:W-:Y:S02]  /*2080*/  @!P0 IMAD.MOV.U32 R16, RZ, RZ, RZ ;  /* 0x000000ffff108224 */ /* 0x000fe400078e00ff */
[----:B------:R-:W-:Y:S02]  /*2090*/  @P0 IMAD.MOV.U32 R16, RZ, RZ, RZ ;  /* 0x000000ffff100224 */ /* 0x000fe400078e00ff */
[----:B------:R-:W-:Y:S01]  /*20a0*/  @P0 IMAD.MOV.U32 R17, RZ, RZ, R2 ;  /* 0x000000ffff110224 */ /* 0x000fe200078e0002 */
[----:B------:R-:W-:Y:S06]  /*20b0*/  BRA `(.L_x_18) ;  /* 0x0000000000147947 */ /* 0x000fec0003800000 */
.L_x_20:
[----:B------:R-:W-:Y:S01]  /*20c0*/  LOP3.LUT R17, R13, 0x80000, RZ, 0xfc, !PT ;  /* 0x000800000d117812 */ /* 0x000fe200078efcff */
[----:B------:R-:W-:Y:S01]  /*20d0*/  IMAD.MOV.U32 R16, RZ, RZ, R12 ;  /* 0x000000ffff107224 */ /* 0x000fe200078e000c */
[----:B------:R-:W-:Y:S06]  /*20e0*/  BRA `(.L_x_18) ;  /* 0x0000000000087947 */ /* 0x000fec0003800000 */
.L_x_19:
[----:B------:R-:W-:Y:S01]  /*20f0*/  LOP3.LUT R17, R15, 0x80000, RZ, 0xfc, !PT ;  /* 0x000800000f117812 */ /* 0x000fe200078efcff */
[----:B------:R-:W-:-:S07]  /*2100*/  IMAD.MOV.U32 R16, RZ, RZ, R14 ;  /* 0x000000ffff107224 */ /* 0x000fce00078e000e */
.L_x_18:
[----:B------:R-:W-:Y:S05]  /*2110*/  BSYNC.RECONVERGENT B1 ;  /* 0x0000000000017941 */ /* 0x000fea0003800200 */
.L_x_16:
[----:B------:R-:W-:Y:S02]  /*2120*/  IMAD.MOV.U32 R2, RZ, RZ, R0 ;  /* 0x000000ffff027224 */ /* 0x000fe400078e0000 */
[----:B------:R-:W-:-:S04]  /*2130*/  IMAD.MOV.U32 R3, RZ, RZ, 0x0 ;  /* 0x00000000ff037424 */ /* 0x000fc800078e00ff */
[----:B------:R-:W-:Y:S05]  /*2140*/  RET.REL.NODEC R2 `(_Z5flaggPfPifS_) ;  /* 0xffffffdc02ac7950 */ /* 0x000fea0003c3ffff */
.L_x_21:
[----:B------:R-:W-:-:S00]  /*2150*/  BRA `(.L_x_21) ;  /* 0xfffffffc00fc7947 */ /* 0x000fc0000383ffff */
[----:B------:R-:W-:-:S00]  /*2160*/  NOP ;  /* 0x0000000000007918 */ /* 0x000fc00000000000 */
        /* <DEDUP_REMOVED lines=9> */
.L_x_22:


//--------------------- .nv.shared.reserved.0     --------------------------
	.section	.nv.shared.reserved.0,"aw",@nobits
	.weak		__nv_reservedSMEM_offset_0_alias
	.size		__nv_reservedSMEM_offset_0_alias, 0, 64
	.other		__nv_reservedSMEM_offset_0_alias,@"STO_CUDA_RESERVED_SHARED STV_DEFAULT"
__nv_reservedSMEM_offset_0_alias:
	.zero		0
	.zero		64


//--------------------- .nv.constant0._Z5flaggPfPifS_ --------------------------
	.section	.nv.constant0._Z5flaggPfPifS_,"a",@progbits
	.sectionflags	@""
	.align	4
.nv.constant0._Z5flaggPfPifS_:
	.zero		928


//--------------------- SYMBOLS --------------------------

	.type		.nv.reservedSmem.offset0,@object
	.size		.nv.reservedSmem.offset0,0x4
